//
// Generated by NVIDIA NVVM Compiler
//
// Compiler Build ID: CL-36424714
// Cuda compilation tools, release 13.0, V13.0.88
// Based on NVVM 20.0.0
//

.version 9.0
.target sm_100
.address_size 64

	// .globl	_Z16matrixMul_AmpereP6__halfS0_Pfiii

.visible .entry _Z16matrixMul_AmpereP6__halfS0_Pfiii(
	.param .u64 .ptr .align 1 _Z16matrixMul_AmpereP6__halfS0_Pfiii_param_0,
	.param .u64 .ptr .align 1 _Z16matrixMul_AmpereP6__halfS0_Pfiii_param_1,
	.param .u64 .ptr .align 1 _Z16matrixMul_AmpereP6__halfS0_Pfiii_param_2,
	.param .u32 _Z16matrixMul_AmpereP6__halfS0_Pfiii_param_3,
	.param .u32 _Z16matrixMul_AmpereP6__halfS0_Pfiii_param_4,
	.param .u32 _Z16matrixMul_AmpereP6__halfS0_Pfiii_param_5
)
{
	.reg .pred 	%p<4>;
	.reg .b32 	%r<521>;
	.reg .b32 	%f<258>;
	.reg .b64 	%rd<81>;

	mov.u32 	%r1, %ctaid.y;
	mov.u32 	%r2, %ctaid.x;
	shl.b32 	%r3, %r2, 4;
	setp.gt.u32 	%p1, %r1, 31;
	setp.gt.s32 	%p2, %r3, 511;
	or.pred  	%p3, %p1, %p2;
	@%p3 bra 	$L__BB0_2;
	ld.param.u64 	%rd80, [_Z16matrixMul_AmpereP6__halfS0_Pfiii_param_2];
	ld.param.u64 	%rd79, [_Z16matrixMul_AmpereP6__halfS0_Pfiii_param_1];
	ld.param.u64 	%rd78, [_Z16matrixMul_AmpereP6__halfS0_Pfiii_param_0];
	cvta.to.global.u64 	%rd4, %rd80;
	cvta.to.global.u64 	%rd5, %rd78;
	cvta.to.global.u64 	%rd6, %rd79;
	mov.u32 	%r4, %ctaid.x;
	shl.b32 	%r5, %r4, 4;
	cvt.s64.s32 	%rd7, %r5;
	mov.u32 	%r6, %ctaid.y;
	shl.b32 	%r7, %r6, 13;
	cvt.u64.u32 	%rd8, %r7;
	mul.wide.u32 	%rd9, %r7, 2;
	add.s64 	%rd10, %rd5, %rd9;
	mov.b32 	%r8, 512;
	wmma.load.a.sync.aligned.row.m16n16k16.global.f16 	{%r9, %r10, %r11, %r12, %r13, %r14, %r15, %r16}, [%rd10], %r8;
	mul.wide.s32 	%rd11, %r5, 2;
	add.s64 	%rd12, %rd6, %rd11;
	wmma.load.b.sync.aligned.col.m16n16k16.global.f16 	{%r17, %r18, %r19, %r20, %r21, %r22, %r23, %r24}, [%rd12], %r8;
	mov.f32 	%f1, 0f00000000;
	wmma.mma.sync.aligned.row.col.m16n16k16.f32.f32 {%f2, %f3, %f4, %f5, %f6, %f7, %f8, %f9}, {%r9, %r10, %r11, %r12, %r13, %r14, %r15, %r16}, {%r17, %r18, %r19, %r20, %r21, %r22, %r23, %r24}, {%f1, %f1, %f1, %f1, %f1, %f1, %f1, %f1};
	add.s64 	%rd13, %rd10, 32;
	wmma.load.a.sync.aligned.row.m16n16k16.global.f16 	{%r25, %r26, %r27, %r28, %r29, %r30, %r31, %r32}, [%rd13], %r8;
	add.s64 	%rd14, %rd12, 16384;
	wmma.load.b.sync.aligned.col.m16n16k16.global.f16 	{%r33, %r34, %r35, %r36, %r37, %r38, %r39, %r40}, [%rd14], %r8;
	wmma.mma.sync.aligned.row.col.m16n16k16.f32.f32 {%f10, %f11, %f12, %f13, %f14, %f15, %f16, %f17}, {%r25, %r26, %r27, %r28, %r29, %r30, %r31, %r32}, {%r33, %r34, %r35, %r36, %r37, %r38, %r39, %r40}, {%f2, %f3, %f4, %f5, %f6, %f7, %f8, %f9};
	add.s64 	%rd15, %rd10, 64;
	wmma.load.a.sync.aligned.row.m16n16k16.global.f16 	{%r41, %r42, %r43, %r44, %r45, %r46, %r47, %r48}, [%rd15], %r8;
	add.s64 	%rd16, %rd12, 32768;
	wmma.load.b.sync.aligned.col.m16n16k16.global.f16 	{%r49, %r50, %r51, %r52, %r53, %r54, %r55, %r56}, [%rd16], %r8;
	wmma.mma.sync.aligned.row.col.m16n16k16.f32.f32 {%f18, %f19, %f20, %f21, %f22, %f23, %f24, %f25}, {%r41, %r42, %r43, %r44, %r45, %r46, %r47, %r48}, {%r49, %r50, %r51, %r52, %r53, %r54, %r55, %r56}, {%f10, %f11, %f12, %f13, %f14, %f15, %f16, %f17};
	add.s64 	%rd17, %rd10, 96;
	wmma.load.a.sync.aligned.row.m16n16k16.global.f16 	{%r57, %r58, %r59, %r60, %r61, %r62, %r63, %r64}, [%rd17], %r8;
	add.s64 	%rd18, %rd12, 49152;
	wmma.load.b.sync.aligned.col.m16n16k16.global.f16 	{%r65, %r66, %r67, %r68, %r69, %r70, %r71, %r72}, [%rd18], %r8;
	wmma.mma.sync.aligned.row.col.m16n16k16.f32.f32 {%f26, %f27, %f28, %f29, %f30, %f31, %f32, %f33}, {%r57, %r58, %r59, %r60, %r61, %r62, %r63, %r64}, {%r65, %r66, %r67, %r68, %r69, %r70, %r71, %r72}, {%f18, %f19, %f20, %f21, %f22, %f23, %f24, %f25};
	add.s64 	%rd19, %rd10, 128;
	wmma.load.a.sync.aligned.row.m16n16k16.global.f16 	{%r73, %r74, %r75, %r76, %r77, %r78, %r79, %r80}, [%rd19], %r8;
	add.s64 	%rd20, %rd12, 65536;
	wmma.load.b.sync.aligned.col.m16n16k16.global.f16 	{%r81, %r82, %r83, %r84, %r85, %r86, %r87, %r88}, [%rd20], %r8;
	wmma.mma.sync.aligned.row.col.m16n16k16.f32.f32 {%f34, %f35, %f36, %f37, %f38, %f39, %f40, %f41}, {%r73, %r74, %r75, %r76, %r77, %r78, %r79, %r80}, {%r81, %r82, %r83, %r84, %r85, %r86, %r87, %r88}, {%f26, %f27, %f28, %f29, %f30, %f31, %f32, %f33};
	add.s64 	%rd21, %rd10, 160;
	wmma.load.a.sync.aligned.row.m16n16k16.global.f16 	{%r89, %r90, %r91, %r92, %r93, %r94, %r95, %r96}, [%rd21], %r8;
	add.s64 	%rd22, %rd12, 81920;
	wmma.load.b.sync.aligned.col.m16n16k16.global.f16 	{%r97, %r98, %r99, %r100, %r101, %r102, %r103, %r104}, [%rd22], %r8;
	wmma.mma.sync.aligned.row.col.m16n16k16.f32.f32 {%f42, %f43, %f44, %f45, %f46, %f47, %f48, %f49}, {%r89, %r90, %r91, %r92, %r93, %r94, %r95, %r96}, {%r97, %r98, %r99, %r100, %r101, %r102, %r103, %r104}, {%f34, %f35, %f36, %f37, %f38, %f39, %f40, %f41};
	add.s64 	%rd23, %rd10, 192;
	wmma.load.a.sync.aligned.row.m16n16k16.global.f16 	{%r105, %r106, %r107, %r108, %r109, %r110, %r111, %r112}, [%rd23], %r8;
	add.s64 	%rd24, %rd12, 98304;
	wmma.load.b.sync.aligned.col.m16n16k16.global.f16 	{%r113, %r114, %r115, %r116, %r117, %r118, %r119, %r120}, [%rd24], %r8;
	wmma.mma.sync.aligned.row.col.m16n16k16.f32.f32 {%f50, %f51, %f52, %f53, %f54, %f55, %f56, %f57}, {%r105, %r106, %r107, %r108, %r109, %r110, %r111, %r112}, {%r113, %r114, %r115, %r116, %r117, %r118, %r119, %r120}, {%f42, %f43, %f44, %f45, %f46, %f47, %f48, %f49};
	add.s64 	%rd25, %rd10, 224;
	wmma.load.a.sync.aligned.row.m16n16k16.global.f16 	{%r121, %r122, %r123, %r124, %r125, %r126, %r127, %r128}, [%rd25], %r8;
	add.s64 	%rd26, %rd12, 114688;
	wmma.load.b.sync.aligned.col.m16n16k16.global.f16 	{%r129, %r130, %r131, %r132, %r133, %r134, %r135, %r136}, [%rd26], %r8;
	wmma.mma.sync.aligned.row.col.m16n16k16.f32.f32 {%f58, %f59, %f60, %f61, %f62, %f63, %f64, %f65}, {%r121, %r122, %r123, %r124, %r125, %r126, %r127, %r128}, {%r129, %r130, %r131, %r132, %r133, %r134, %r135, %r136}, {%f50, %f51, %f52, %f53, %f54, %f55, %f56, %f57};
	add.s64 	%rd27, %rd10, 256;
	wmma.load.a.sync.aligned.row.m16n16k16.global.f16 	{%r137, %r138, %r139, %r140, %r141, %r142, %r143, %r144}, [%rd27], %r8;
	add.s64 	%rd28, %rd12, 131072;
	wmma.load.b.sync.aligned.col.m16n16k16.global.f16 	{%r145, %r146, %r147, %r148, %r149, %r150, %r151, %r152}, [%rd28], %r8;
	wmma.mma.sync.aligned.row.col.m16n16k16.f32.f32 {%f66, %f67, %f68, %f69, %f70, %f71, %f72, %f73}, {%r137, %r138, %r139, %r140, %r141, %r142, %r143, %r144}, {%r145, %r146, %r147, %r148, %r149, %r150, %r151, %r152}, {%f58, %f59, %f60, %f61, %f62, %f63, %f64, %f65};
	add.s64 	%rd29, %rd10, 288;
	wmma.load.a.sync.aligned.row.m16n16k16.global.f16 	{%r153, %r154, %r155, %r156, %r157, %r158, %r159, %r160}, [%rd29], %r8;
	add.s64 	%rd30, %rd12, 147456;
	wmma.load.b.sync.aligned.col.m16n16k16.global.f16 	{%r161, %r162, %r163, %r164, %r165, %r166, %r167, %r168}, [%rd30], %r8;
	wmma.mma.sync.aligned.row.col.m16n16k16.f32.f32 {%f74, %f75, %f76, %f77, %f78, %f79, %f80, %f81}, {%r153, %r154, %r155, %r156, %r157, %r158, %r159, %r160}, {%r161, %r162, %r163, %r164, %r165, %r166, %r167, %r168}, {%f66, %f67, %f68, %f69, %f70, %f71, %f72, %f73};
	add.s64 	%rd31, %rd10, 320;
	wmma.load.a.sync.aligned.row.m16n16k16.global.f16 	{%r169, %r170, %r171, %r172, %r173, %r174, %r175, %r176}, [%rd31], %r8;
	add.s64 	%rd32, %rd12, 163840;
	wmma.load.b.sync.aligned.col.m16n16k16.global.f16 	{%r177, %r178, %r179, %r180, %r181, %r182, %r183, %r184}, [%rd32], %r8;
	wmma.mma.sync.aligned.row.col.m16n16k16.f32.f32 {%f82, %f83, %f84, %f85, %f86, %f87, %f88, %f89}, {%r169, %r170, %r171, %r172, %r173, %r174, %r175, %r176}, {%r177, %r178, %r179, %r180, %r181, %r182, %r183, %r184}, {%f74, %f75, %f76, %f77, %f78, %f79, %f80, %f81};
	add.s64 	%rd33, %rd10, 352;
	wmma.load.a.sync.aligned.row.m16n16k16.global.f16 	{%r185, %r186, %r187, %r188, %r189, %r190, %r191, %r192}, [%rd33], %r8;
	add.s64 	%rd34, %rd12, 180224;
	wmma.load.b.sync.aligned.col.m16n16k16.global.f16 	{%r193, %r194, %r195, %r196, %r197, %r198, %r199, %r200}, [%rd34], %r8;
	wmma.mma.sync.aligned.row.col.m16n16k16.f32.f32 {%f90, %f91, %f92, %f93, %f94, %f95, %f96, %f97}, {%r185, %r186, %r187, %r188, %r189, %r190, %r191, %r192}, {%r193, %r194, %r195, %r196, %r197, %r198, %r199, %r200}, {%f82, %f83, %f84, %f85, %f86, %f87, %f88, %f89};
	add.s64 	%rd35, %rd10, 384;
	wmma.load.a.sync.aligned.row.m16n16k16.global.f16 	{%r201, %r202, %r203, %r204, %r205, %r206, %r207, %r208}, [%rd35], %r8;
	add.s64 	%rd36, %rd12, 196608;
	wmma.load.b.sync.aligned.col.m16n16k16.global.f16 	{%r209, %r210, %r211, %r212, %r213, %r214, %r215, %r216}, [%rd36], %r8;
	wmma.mma.sync.aligned.row.col.m16n16k16.f32.f32 {%f98, %f99, %f100, %f101, %f102, %f103, %f104, %f105}, {%r201, %r202, %r203, %r204, %r205, %r206, %r207, %r208}, {%r209, %r210, %r211, %r212, %r213, %r214, %r215, %r216}, {%f90, %f91, %f92, %f93, %f94, %f95, %f96, %f97};
	add.s64 	%rd37, %rd10, 416;
	wmma.load.a.sync.aligned.row.m16n16k16.global.f16 	{%r217, %r218, %r219, %r220, %r221, %r222, %r223, %r224}, [%rd37], %r8;
	add.s64 	%rd38, %rd12, 212992;
	wmma.load.b.sync.aligned.col.m16n16k16.global.f16 	{%r225, %r226, %r227, %r228, %r229, %r230, %r231, %r232}, [%rd38], %r8;
	wmma.mma.sync.aligned.row.col.m16n16k16.f32.f32 {%f106, %f107, %f108, %f109, %f110, %f111, %f112, %f113}, {%r217, %r218, %r219, %r220, %r221, %r222, %r223, %r224}, {%r225, %r226, %r227, %r228, %r229, %r230, %r231, %r232}, {%f98, %f99, %f100, %f101, %f102, %f103, %f104, %f105};
	add.s64 	%rd39, %rd10, 448;
	wmma.load.a.sync.aligned.row.m16n16k16.global.f16 	{%r233, %r234, %r235, %r236, %r237, %r238, %r239, %r240}, [%rd39], %r8;
	add.s64 	%rd40, %rd12, 229376;
	wmma.load.b.sync.aligned.col.m16n16k16.global.f16 	{%r241, %r242, %r243, %r244, %r245, %r246, %r247, %r248}, [%rd40], %r8;
	wmma.mma.sync.aligned.row.col.m16n16k16.f32.f32 {%f114, %f115, %f116, %f117, %f118, %f119, %f120, %f121}, {%r233, %r234, %r235, %r236, %r237, %r238, %r239, %r240}, {%r241, %r242, %r243, %r244, %r245, %r246, %r247, %r248}, {%f106, %f107, %f108, %f109, %f110, %f111, %f112, %f113};
	add.s64 	%rd41, %rd10, 480;
	wmma.load.a.sync.aligned.row.m16n16k16.global.f16 	{%r249, %r250, %r251, %r252, %r253, %r254, %r255, %r256}, [%rd41], %r8;
	add.s64 	%rd42, %rd12, 245760;
	wmma.load.b.sync.aligned.col.m16n16k16.global.f16 	{%r257, %r258, %r259, %r260, %r261, %r262, %r263, %r264}, [%rd42], %r8;
	wmma.mma.sync.aligned.row.col.m16n16k16.f32.f32 {%f122, %f123, %f124, %f125, %f126, %f127, %f128, %f129}, {%r249, %r250, %r251, %r252, %r253, %r254, %r255, %r256}, {%r257, %r258, %r259, %r260, %r261, %r262, %r263, %r264}, {%f114, %f115, %f116, %f117, %f118, %f119, %f120, %f121};
	add.s64 	%rd43, %rd10, 512;
	wmma.load.a.sync.aligned.row.m16n16k16.global.f16 	{%r265, %r266, %r267, %r268, %r269, %r270, %r271, %r272}, [%rd43], %r8;
	add.s64 	%rd44, %rd12, 262144;
	wmma.load.b.sync.aligned.col.m16n16k16.global.f16 	{%r273, %r274, %r275, %r276, %r277, %r278, %r279, %r280}, [%rd44], %r8;
	wmma.mma.sync.aligned.row.col.m16n16k16.f32.f32 {%f130, %f131, %f132, %f133, %f134, %f135, %f136, %f137}, {%r265, %r266, %r267, %r268, %r269, %r270, %r271, %r272}, {%r273, %r274, %r275, %r276, %r277, %r278, %r279, %r280}, {%f122, %f123, %f124, %f125, %f126, %f127, %f128, %f129};
	add.s64 	%rd45, %rd10, 544;
	wmma.load.a.sync.aligned.row.m16n16k16.global.f16 	{%r281, %r282, %r283, %r284, %r285, %r286, %r287, %r288}, [%rd45], %r8;
	add.s64 	%rd46, %rd12, 278528;
	wmma.load.b.sync.aligned.col.m16n16k16.global.f16 	{%r289, %r290, %r291, %r292, %r293, %r294, %r295, %r296}, [%rd46], %r8;
	wmma.mma.sync.aligned.row.col.m16n16k16.f32.f32 {%f138, %f139, %f140, %f141, %f142, %f143, %f144, %f145}, {%r281, %r282, %r283, %r284, %r285, %r286, %r287, %r288}, {%r289, %r290, %r291, %r292, %r293, %r294, %r295, %r296}, {%f130, %f131, %f132, %f133, %f134, %f135, %f136, %f137};
	add.s64 	%rd47, %rd10, 576;
	wmma.load.a.sync.aligned.row.m16n16k16.global.f16 	{%r297, %r298, %r299, %r300, %r301, %r302, %r303, %r304}, [%rd47], %r8;
	add.s64 	%rd48, %rd12, 294912;
	wmma.load.b.sync.aligned.col.m16n16k16.global.f16 	{%r305, %r306, %r307, %r308, %r309, %r310, %r311, %r312}, [%rd48], %r8;
	wmma.mma.sync.aligned.row.col.m16n16k16.f32.f32 {%f146, %f147, %f148, %f149, %f150, %f151, %f152, %f153}, {%r297, %r298, %r299, %r300, %r301, %r302, %r303, %r304}, {%r305, %r306, %r307, %r308, %r309, %r310, %r311, %r312}, {%f138, %f139, %f140, %f141, %f142, %f143, %f144, %f145};
	add.s64 	%rd49, %rd10, 608;
	wmma.load.a.sync.aligned.row.m16n16k16.global.f16 	{%r313, %r314, %r315, %r316, %r317, %r318, %r319, %r320}, [%rd49], %r8;
	add.s64 	%rd50, %rd12, 311296;
	wmma.load.b.sync.aligned.col.m16n16k16.global.f16 	{%r321, %r322, %r323, %r324, %r325, %r326, %r327, %r328}, [%rd50], %r8;
	wmma.mma.sync.aligned.row.col.m16n16k16.f32.f32 {%f154, %f155, %f156, %f157, %f158, %f159, %f160, %f161}, {%r313, %r314, %r315, %r316, %r317, %r318, %r319, %r320}, {%r321, %r322, %r323, %r324, %r325, %r326, %r327, %r328}, {%f146, %f147, %f148, %f149, %f150, %f151, %f152, %f153};
	add.s64 	%rd51, %rd10, 640;
	wmma.load.a.sync.aligned.row.m16n16k16.global.f16 	{%r329, %r330, %r331, %r332, %r333, %r334, %r335, %r336}, [%rd51], %r8;
	add.s64 	%rd52, %rd12, 327680;
	wmma.load.b.sync.aligned.col.m16n16k16.global.f16 	{%r337, %r338, %r339, %r340, %r341, %r342, %r343, %r344}, [%rd52], %r8;
	wmma.mma.sync.aligned.row.col.m16n16k16.f32.f32 {%f162, %f163, %f164, %f165, %f166, %f167, %f168, %f169}, {%r329, %r330, %r331, %r332, %r333, %r334, %r335, %r336}, {%r337, %r338, %r339, %r340, %r341, %r342, %r343, %r344}, {%f154, %f155, %f156, %f157, %f158, %f159, %f160, %f161};
	add.s64 	%rd53, %rd10, 672;
	wmma.load.a.sync.aligned.row.m16n16k16.global.f16 	{%r345, %r346, %r347, %r348, %r349, %r350, %r351, %r352}, [%rd53], %r8;
	add.s64 	%rd54, %rd12, 344064;
	wmma.load.b.sync.aligned.col.m16n16k16.global.f16 	{%r353, %r354, %r355, %r356, %r357, %r358, %r359, %r360}, [%rd54], %r8;
	wmma.mma.sync.aligned.row.col.m16n16k16.f32.f32 {%f170, %f171, %f172, %f173, %f174, %f175, %f176, %f177}, {%r345, %r346, %r347, %r348, %r349, %r350, %r351, %r352}, {%r353, %r354, %r355, %r356, %r357, %r358, %r359, %r360}, {%f162, %f163, %f164, %f165, %f166, %f167, %f168, %f169};
	add.s64 	%rd55, %rd10, 704;
	wmma.load.a.sync.aligned.row.m16n16k16.global.f16 	{%r361, %r362, %r363, %r364, %r365, %r366, %r367, %r368}, [%rd55], %r8;
	add.s64 	%rd56, %rd12, 360448;
	wmma.load.b.sync.aligned.col.m16n16k16.global.f16 	{%r369, %r370, %r371, %r372, %r373, %r374, %r375, %r376}, [%rd56], %r8;
	wmma.mma.sync.aligned.row.col.m16n16k16.f32.f32 {%f178, %f179, %f180, %f181, %f182, %f183, %f184, %f185}, {%r361, %r362, %r363, %r364, %r365, %r366, %r367, %r368}, {%r369, %r370, %r371, %r372, %r373, %r374, %r375, %r376}, {%f170, %f171, %f172, %f173, %f174, %f175, %f176, %f177};
	add.s64 	%rd57, %rd10, 736;
	wmma.load.a.sync.aligned.row.m16n16k16.global.f16 	{%r377, %r378, %r379, %r380, %r381, %r382, %r383, %r384}, [%rd57], %r8;
	add.s64 	%rd58, %rd12, 376832;
	wmma.load.b.sync.aligned.col.m16n16k16.global.f16 	{%r385, %r386, %r387, %r388, %r389, %r390, %r391, %r392}, [%rd58], %r8;
	wmma.mma.sync.aligned.row.col.m16n16k16.f32.f32 {%f186, %f187, %f188, %f189, %f190, %f191, %f192, %f193}, {%r377, %r378, %r379, %r380, %r381, %r382, %r383, %r384}, {%r385, %r386, %r387, %r388, %r389, %r390, %r391, %r392}, {%f178, %f179, %f180, %f181, %f182, %f183, %f184, %f185};
	add.s64 	%rd59, %rd10, 768;
	wmma.load.a.sync.aligned.row.m16n16k16.global.f16 	{%r393, %r394, %r395, %r396, %r397, %r398, %r399, %r400}, [%rd59], %r8;
	add.s64 	%rd60, %rd12, 393216;
	wmma.load.b.sync.aligned.col.m16n16k16.global.f16 	{%r401, %r402, %r403, %r404, %r405, %r406, %r407, %r408}, [%rd60], %r8;
	wmma.mma.sync.aligned.row.col.m16n16k16.f32.f32 {%f194, %f195, %f196, %f197, %f198, %f199, %f200, %f201}, {%r393, %r394, %r395, %r396, %r397, %r398, %r399, %r400}, {%r401, %r402, %r403, %r404, %r405, %r406, %r407, %r408}, {%f186, %f187, %f188, %f189, %f190, %f191, %f192, %f193};
	add.s64 	%rd61, %rd10, 800;
	wmma.load.a.sync.aligned.row.m16n16k16.global.f16 	{%r409, %r410, %r411, %r412, %r413, %r414, %r415, %r416}, [%rd61], %r8;
	add.s64 	%rd62, %rd12, 409600;
	wmma.load.b.sync.aligned.col.m16n16k16.global.f16 	{%r417, %r418, %r419, %r420, %r421, %r422, %r423, %r424}, [%rd62], %r8;
	wmma.mma.sync.aligned.row.col.m16n16k16.f32.f32 {%f202, %f203, %f204, %f205, %f206, %f207, %f208, %f209}, {%r409, %r410, %r411, %r412, %r413, %r414, %r415, %r416}, {%r417, %r418, %r419, %r420, %r421, %r422, %r423, %r424}, {%f194, %f195, %f196, %f197, %f198, %f199, %f200, %f201};
	add.s64 	%rd63, %rd10, 832;
	wmma.load.a.sync.aligned.row.m16n16k16.global.f16 	{%r425, %r426, %r427, %r428, %r429, %r430, %r431, %r432}, [%rd63], %r8;
	add.s64 	%rd64, %rd12, 425984;
	wmma.load.b.sync.aligned.col.m16n16k16.global.f16 	{%r433, %r434, %r435, %r436, %r437, %r438, %r439, %r440}, [%rd64], %r8;
	wmma.mma.sync.aligned.row.col.m16n16k16.f32.f32 {%f210, %f211, %f212, %f213, %f214, %f215, %f216, %f217}, {%r425, %r426, %r427, %r428, %r429, %r430, %r431, %r432}, {%r433, %r434, %r435, %r436, %r437, %r438, %r439, %r440}, {%f202, %f203, %f204, %f205, %f206, %f207, %f208, %f209};
	add.s64 	%rd65, %rd10, 864;
	wmma.load.a.sync.aligned.row.m16n16k16.global.f16 	{%r441, %r442, %r443, %r444, %r445, %r446, %r447, %r448}, [%rd65], %r8;
	add.s64 	%rd66, %rd12, 442368;
	wmma.load.b.sync.aligned.col.m16n16k16.global.f16 	{%r449, %r450, %r451, %r452, %r453, %r454, %r455, %r456}, [%rd66], %r8;
	wmma.mma.sync.aligned.row.col.m16n16k16.f32.f32 {%f218, %f219, %f220, %f221, %f222, %f223, %f224, %f225}, {%r441, %r442, %r443, %r444, %r445, %r446, %r447, %r448}, {%r449, %r450, %r451, %r452, %r453, %r454, %r455, %r456}, {%f210, %f211, %f212, %f213, %f214, %f215, %f216, %f217};
	add.s64 	%rd67, %rd10, 896;
	wmma.load.a.sync.aligned.row.m16n16k16.global.f16 	{%r457, %r458, %r459, %r460, %r461, %r462, %r463, %r464}, [%rd67], %r8;
	add.s64 	%rd68, %rd12, 458752;
	wmma.load.b.sync.aligned.col.m16n16k16.global.f16 	{%r465, %r466, %r467, %r468, %r469, %r470, %r471, %r472}, [%rd68], %r8;
	wmma.mma.sync.aligned.row.col.m16n16k16.f32.f32 {%f226, %f227, %f228, %f229, %f230, %f231, %f232, %f233}, {%r457, %r458, %r459, %r460, %r461, %r462, %r463, %r464}, {%r465, %r466, %r467, %r468, %r469, %r470, %r471, %r472}, {%f218, %f219, %f220, %f221, %f222, %f223, %f224, %f225};
	add.s64 	%rd69, %rd10, 928;
	wmma.load.a.sync.aligned.row.m16n16k16.global.f16 	{%r473, %r474, %r475, %r476, %r477, %r478, %r479, %r480}, [%rd69], %r8;
	add.s64 	%rd70, %rd12, 475136;
	wmma.load.b.sync.aligned.col.m16n16k16.global.f16 	{%r481, %r482, %r483, %r484, %r485, %r486, %r487, %r488}, [%rd70], %r8;
	wmma.mma.sync.aligned.row.col.m16n16k16.f32.f32 {%f234, %f235, %f236, %f237, %f238, %f239, %f240, %f241}, {%r473, %r474, %r475, %r476, %r477, %r478, %r479, %r480}, {%r481, %r482, %r483, %r484, %r485, %r486, %r487, %r488}, {%f226, %f227, %f228, %f229, %f230, %f231, %f232, %f233};
	add.s64 	%rd71, %rd10, 960;
	wmma.load.a.sync.aligned.row.m16n16k16.global.f16 	{%r489, %r490, %r491, %r492, %r493, %r494, %r495, %r496}, [%rd71], %r8;
	add.s64 	%rd72, %rd12, 491520;
	wmma.load.b.sync.aligned.col.m16n16k16.global.f16 	{%r497, %r498, %r499, %r500, %r501, %r502, %r503, %r504}, [%rd72], %r8;
	wmma.mma.sync.aligned.row.col.m16n16k16.f32.f32 {%f242, %f243, %f244, %f245, %f246, %f247, %f248, %f249}, {%r489, %r490, %r491, %r492, %r493, %r494, %r495, %r496}, {%r497, %r498, %r499, %r500, %r501, %r502, %r503, %r504}, {%f234, %f235, %f236, %f237, %f238, %f239, %f240, %f241};
	add.s64 	%rd73, %rd10, 992;
	wmma.load.a.sync.aligned.row.m16n16k16.global.f16 	{%r505, %r506, %r507, %r508, %r509, %r510, %r511, %r512}, [%rd73], %r8;
	add.s64 	%rd74, %rd12, 507904;
	wmma.load.b.sync.aligned.col.m16n16k16.global.f16 	{%r513, %r514, %r515, %r516, %r517, %r518, %r519, %r520}, [%rd74], %r8;
	wmma.mma.sync.aligned.row.col.m16n16k16.f32.f32 {%f250, %f251, %f252, %f253, %f254, %f255, %f256, %f257}, {%r505, %r506, %r507, %r508, %r509, %r510, %r511, %r512}, {%r513, %r514, %r515, %r516, %r517, %r518, %r519, %r520}, {%f242, %f243, %f244, %f245, %f246, %f247, %f248, %f249};
	add.s64 	%rd75, %rd8, %rd7;
	shl.b64 	%rd76, %rd75, 2;
	add.s64 	%rd77, %rd4, %rd76;
	wmma.store.d.sync.aligned.row.m16n16k16.global.f32 	[%rd77], {%f250, %f251, %f252, %f253, %f254, %f255, %f256, %f257}, %r8;
$L__BB0_2:
	ret;

}
	// .globl	_Z18convertFloatToHalfPfP6__halfi
.visible .entry _Z18convertFloatToHalfPfP6__halfi(
	.param .u64 .ptr .align 1 _Z18convertFloatToHalfPfP6__halfi_param_0,
	.param .u64 .ptr .align 1 _Z18convertFloatToHalfPfP6__halfi_param_1,
	.param .u32 _Z18convertFloatToHalfPfP6__halfi_param_2
)
{
	.reg .pred 	%p<2>;
	.reg .b16 	%rs<2>;
	.reg .b32 	%r<6>;
	.reg .b32 	%f<2>;
	.reg .b64 	%rd<9>;

	ld.param.u64 	%rd1, [_Z18convertFloatToHalfPfP6__halfi_param_0];
	ld.param.u64 	%rd2, [_Z18convertFloatToHalfPfP6__halfi_param_1];
	ld.param.u32 	%r2, [_Z18convertFloatToHalfPfP6__halfi_param_2];
	mov.u32 	%r3, %ctaid.x;
	mov.u32 	%r4, %ntid.x;
	mov.u32 	%r5, %tid.x;
	mad.lo.s32 	%r1, %r3, %r4, %r5;
	setp.ge.s32 	%p1, %r1, %r2;
	@%p1 bra 	$L__BB1_2;
	cvta.to.global.u64 	%rd3, %rd1;
	cvta.to.global.u64 	%rd4, %rd2;
	mul.wide.s32 	%rd5, %r1, 4;
	add.s64 	%rd6, %rd3, %rd5;
	ld.global.f32 	%f1, [%rd6];
	// begin inline asm
	{  cvt.rn.f16.f32 %rs1, %f1;}

	// end inline asm
	mul.wide.s32 	%rd7, %r1, 2;
	add.s64 	%rd8, %rd4, %rd7;
	st.global.u16 	[%rd8], %rs1;
$L__BB1_2:
	ret;

}


// ===== COMPILED SASS (sm_100) =====

	.target	sm_100

	.elftype	@"ET_EXEC"


//--------------------- .note.nv.tkinfo           --------------------------
	.section	.note.nv.tkinfo,"",@"SHT_NOTE"
	.sectionflags	@"SHF_NOTE_NV_TKINFO"
	.tkinfo
        /*0018*/ 	.word	0x00000002
        /*0030*/ 	.string	""
        /*0030*/ 	.string	"ptxas"
        /*0030*/ 	.string	"Cuda compilation tools, release 13.0, V13.0.88"
        /*0030*/ 	.string	"Build cuda_13.0.r13.0/compiler.36424714_0"
        /*0030*/ 	.string	"-arch sm_100 -m 64 "



//--------------------- .note.nv.cuinfo           --------------------------
	.section	.note.nv.cuinfo,"",@"SHT_NOTE"
	.sectionflags	@"SHF_NOTE_NV_CUINFO"
        /*0018*/ 	.short	0x0002
        /*001a*/ 	.short	0x0064
        /*001c*/ 	.short	0x0082
	.zero		2


//--------------------- .nv.info                  --------------------------
	.section	.nv.info,"",@"SHT_CUDA_INFO"
	.align	4


	//----- nvinfo : EIATTR_REGCOUNT
	.align		4
        /*0000*/ 	.byte	0x04, 0x2f
        /*0002*/ 	.short	(.L_1 - .L_0)
	.align		4
.L_0:
        /*0004*/ 	.word	index@(_Z16matrixMul_AmpereP6__halfS0_Pfiii)
        /*0008*/ 	.word	0x00000020


	//----- nvinfo : EIATTR_FRAME_SIZE
	.align		4
.L_1:
        /*000c*/ 	.byte	0x04, 0x11
        /*000e*/ 	.short	(.L_3 - .L_2)
	.align		4
.L_2:
        /*0010*/ 	.word	index@(_Z16matrixMul_AmpereP6__halfS0_Pfiii)
        /*0014*/ 	.word	0x00000000


	//----- nvinfo : EIATTR_REGCOUNT
	.align		4
.L_3:
        /*0018*/ 	.byte	0x04, 0x2f
        /*001a*/ 	.short	(.L_5 - .L_4)
	.align		4
.L_4:
        /*001c*/ 	.word	index@(_Z18convertFloatToHalfPfP6__halfi)
        /*0020*/ 	.word	0x0000000a


	//----- nvinfo : EIATTR_FRAME_SIZE
	.align		4
.L_5:
        /*0024*/ 	.byte	0x04, 0x11
        /*0026*/ 	.short	(.L_7 - .L_6)
	.align		4
.L_6:
        /*0028*/ 	.word	index@(_Z18convertFloatToHalfPfP6__halfi)
        /*002c*/ 	.word	0x00000000


	//----- nvinfo : EIATTR_MIN_STACK_SIZE
	.align		4
.L_7:
        /*0030*/ 	.byte	0x04, 0x12
        /*0032*/ 	.short	(.L_9 - .L_8)
	.align		4
.L_8:
        /*0034*/ 	.word	index@(_Z18convertFloatToHalfPfP6__halfi)
        /*0038*/ 	.word	0x00000000


	//----- nvinfo : EIATTR_MIN_STACK_SIZE
	.align		4
.L_9:
        /*003c*/ 	.byte	0x04, 0x12
        /*003e*/ 	.short	(.L_11 - .L_10)
	.align		4
.L_10:
        /*0040*/ 	.word	index@(_Z16matrixMul_AmpereP6__halfS0_Pfiii)
        /*0044*/ 	.word	0x00000000
.L_11:


//--------------------- .nv.compat                --------------------------
	.section	.nv.compat,"",@"SHT_CUDA_COMPAT_INFO"
	.align	4
        /*0000*/ 	.byte	0x02, 0x09, 0x00, 0x00, 0x02, 0x02, 0x01, 0x00, 0x02, 0x05, 0x05, 0x00, 0x03, 0x07, 0x01, 0x01
        /*0010*/ 	.byte	0x02, 0x03, 0x00, 0x00, 0x02, 0x06, 0x01, 0x00, 0x04, 0x0b, 0x08, 0x00, 0x09, 0x00, 0x00, 0x00
        /*0020*/ 	.byte	0x00, 0x00, 0x00, 0x00


//--------------------- .nv.info._Z18convertFloatToHalfPfP6__halfi --------------------------
	.section	.nv.info._Z18convertFloatToHalfPfP6__halfi,"",@"SHT_CUDA_INFO"
	.sectionflags	@""
	.align	4


	//----- nvinfo : EIATTR_CUDA_API_VERSION
	.align		4
        /*0000*/ 	.byte	0x04, 0x37
        /*0002*/ 	.short	(.L_13 - .L_12)
.L_12:
        /*0004*/ 	.word	0x00000082


	//----- nvinfo : EIATTR_KPARAM_INFO
	.align		4
.L_13:
        /*0008*/ 	.byte	0x04, 0x17
        /*000a*/ 	.short	(.L_15 - .L_14)
.L_14:
        /*000c*/ 	.word	0x00000000
        /*0010*/ 	.short	0x0002
        /*0012*/ 	.short	0x0010
        /*0014*/ 	.byte	0x00, 0xf0, 0x11, 0x00


	//----- nvinfo : EIATTR_KPARAM_INFO
	.align		4
.L_15:
        /*0018*/ 	.byte	0x04, 0x17
        /*001a*/ 	.short	(.L_17 - .L_16)
.L_16:
        /*001c*/ 	.word	0x00000000
        /*0020*/ 	.short	0x0001
        /*0022*/ 	.short	0x0008
        /*0024*/ 	.byte	0x00, 0xf5, 0x21, 0x00


	//----- nvinfo : EIATTR_KPARAM_INFO
	.align		4
.L_17:
        /*0028*/ 	.byte	0x04, 0x17
        /*002a*/ 	.short	(.L_19 - .L_18)
.L_18:
        /*002c*/ 	.word	0x00000000
        /*0030*/ 	.short	0x0000
        /*0032*/ 	.short	0x0000
        /*0034*/ 	.byte	0x00, 0xf5, 0x21, 0x00


	//----- nvinfo : EIATTR_SPARSE_MMA_MASK
	.align		4
.L_19:
        /*0038*/ 	.byte	0x03, 0x50
        /*003a*/ 	.short	0x0000


	//----- nvinfo : EIATTR_MAXREG_COUNT
	.align		4
        /*003c*/ 	.byte	0x03, 0x1b
        /*003e*/ 	.short	0x00ff


	//----- nvinfo : EIATTR_MERCURY_ISA_VERSION
	.align		4
        /*0040*/ 	.byte	0x03, 0x5f
        /*0042*/ 	.short	0x0101


	//----- nvinfo : EIATTR_VRC_CTA_INIT_COUNT
	.align		4
        /*0044*/ 	.byte	0x02, 0x4a
	.zero		1
	.zero		1


	//----- nvinfo : EIATTR_EXIT_INSTR_OFFSETS
	.align		4
        /*0048*/ 	.byte	0x04, 0x1c
        /*004a*/ 	.short	(.L_21 - .L_20)


	//   ....[0]....
.L_20:
        /*004c*/ 	.word	0x00000070


	//   ....[1]....
        /*0050*/ 	.word	0x00000100


	//----- nvinfo : EIATTR_CBANK_PARAM_SIZE
	.align		4
.L_21:
        /*0054*/ 	.byte	0x03, 0x19
        /*0056*/ 	.short	0x0014


	//----- nvinfo : EIATTR_PARAM_CBANK
	.align		4
        /*0058*/ 	.byte	0x04, 0x0a
        /*005a*/ 	.short	(.L_23 - .L_22)
	.align		4
.L_22:
        /*005c*/ 	.word	index@(.nv.constant0._Z18convertFloatToHalfPfP6__halfi)
        /*0060*/ 	.short	0x0380
        /*0062*/ 	.short	0x0014


	//----- nvinfo : EIATTR_SW_WAR
	.align		4
.L_23:
        /*0064*/ 	.byte	0x04, 0x36
        /*0066*/ 	.short	(.L_25 - .L_24)
.L_24:
        /*0068*/ 	.word	0x00000008
.L_25:


//--------------------- .nv.info._Z16matrixMul_AmpereP6__halfS0_Pfiii --------------------------
	.section	.nv.info._Z16matrixMul_AmpereP6__halfS0_Pfiii,"",@"SHT_CUDA_INFO"
	.sectionflags	@""
	.align	4


	//----- nvinfo : EIATTR_CUDA_API_VERSION
	.align		4
        /*0000*/ 	.byte	0x04, 0x37
        /*0002*/ 	.short	(.L_27 - .L_26)
.L_26:
        /*0004*/ 	.word	0x00000082


	//----- nvinfo : EIATTR_KPARAM_INFO
	.align		4
.L_27:
        /*0008*/ 	.byte	0x04, 0x17
        /*000a*/ 	.short	(.L_29 - .L_28)
.L_28:
        /*000c*/ 	.word	0x00000000
        /*0010*/ 	.short	0x0005
        /*0012*/ 	.short	0x0020
        /*0014*/ 	.byte	0x00, 0xf0, 0x11, 0x00


	//----- nvinfo : EIATTR_KPARAM_INFO
	.align		4
.L_29:
        /*0018*/ 	.byte	0x04, 0x17
        /*001a*/ 	.short	(.L_31 - .L_30)
.L_30:
        /*001c*/ 	.word	0x00000000
        /*0020*/ 	.short	0x0004
        /*0022*/ 	.short	0x001c
        /*0024*/ 	.byte	0x00, 0xf0, 0x11, 0x00


	//----- nvinfo : EIATTR_KPARAM_INFO
	.align		4
.L_31:
        /*0028*/ 	.byte	0x04, 0x17
        /*002a*/ 	.short	(.L_33 - .L_32)
.L_32:
        /*002c*/ 	.word	0x00000000
        /*0030*/ 	.short	0x0003
        /*0032*/ 	.short	0x0018
        /*0034*/ 	.byte	0x00, 0xf0, 0x11, 0x00


	//----- nvinfo : EIATTR_KPARAM_INFO
	.align		4
.L_33:
        /*0038*/ 	.byte	0x04, 0x17
        /*003a*/ 	.short	(.L_35 - .L_34)
.L_34:
        /*003c*/ 	.word	0x00000000
        /*0040*/ 	.short	0x0002
        /*0042*/ 	.short	0x0010
        /*0044*/ 	.byte	0x00, 0xf5, 0x21, 0x00


	//----- nvinfo : EIATTR_KPARAM_INFO
	.align		4
.L_35:
        /*0048*/ 	.byte	0x04, 0x17
        /*004a*/ 	.short	(.L_37 - .L_36)
.L_36:
        /*004c*/ 	.word	0x00000000
        /*0050*/ 	.short	0x0001
        /*0052*/ 	.short	0x0008
        /*0054*/ 	.byte	0x00, 0xf5, 0x21, 0x00


	//----- nvinfo : EIATTR_KPARAM_INFO
	.align		4
.L_37:
        /*0058*/ 	.byte	0x04, 0x17
        /*005a*/ 	.short	(.L_39 - .L_38)
.L_38:
        /*005c*/ 	.word	0x00000000
        /*0060*/ 	.short	0x0000
        /*0062*/ 	.short	0x0000
        /*0064*/ 	.byte	0x00, 0xf5, 0x21, 0x00


	//----- nvinfo : EIATTR_SPARSE_MMA_MASK
	.align		4
.L_39:
        /*0068*/ 	.byte	0x03, 0x50
        /*006a*/ 	.short	0x0000


	//----- nvinfo : EIATTR_WMMA_USED
	.align		4
        /*006c*/ 	.byte	0x01, 0x2b
	.zero		2


	//----- nvinfo : EIATTR_MAXREG_COUNT
	.align		4
        /*0070*/ 	.byte	0x03, 0x1b
        /*0072*/ 	.short	0x00ff


	//----- nvinfo : EIATTR_MERCURY_ISA_VERSION
	.align		4
        /*0074*/ 	.byte	0x03, 0x5f
        /*0076*/ 	.short	0x0101


	//----- nvinfo : EIATTR_VRC_CTA_INIT_COUNT
	.align		4
        /*0078*/ 	.byte	0x02, 0x4a
	.zero		1
	.zero		1


	//----- nvinfo : EIATTR_EXIT_INSTR_OFFSETS
	.align		4
        /*007c*/ 	.byte	0x04, 0x1c
        /*007e*/ 	.short	(.L_41 - .L_40)


	//   ....[0]....
.L_40:
        /*0080*/ 	.word	0x00000060


	//   ....[1]....
        /*0084*/ 	.word	0x00001610


	//----- nvinfo : EIATTR_CBANK_PARAM_SIZE
	.align		4
.L_41:
        /*0088*/ 	.byte	0x03, 0x19
        /*008a*/ 	.short	0x0024


	//----- nvinfo : EIATTR_PARAM_CBANK
	.align		4
        /*008c*/ 	.byte	0x04, 0x0a
        /*008e*/ 	.short	(.L_43 - .L_42)
	.align		4
.L_42:
        /*0090*/ 	.word	index@(.nv.constant0._Z16matrixMul_AmpereP6__halfS0_Pfiii)
        /*0094*/ 	.short	0x0380
        /*0096*/ 	.short	0x0024


	//----- nvinfo : EIATTR_SW_WAR
	.align		4
.L_43:
        /*0098*/ 	.byte	0x04, 0x36
        /*009a*/ 	.short	(.L_45 - .L_44)
.L_44:
        /*009c*/ 	.word	0x00000008
.L_45:


//--------------------- .nv.callgraph             --------------------------
	.section	.nv.callgraph,"",@"SHT_CUDA_CALLGRAPH"
	.align	4
	.sectionentsize	8
	.align		4
        /*0000*/ 	.word	0x00000000
	.align		4
        /*0004*/ 	.word	0xffffffff
	.align		4
        /*0008*/ 	.word	0x00000000
	.align		4
        /*000c*/ 	.word	0xfffffffe
	.align		4
        /*0010*/ 	.word	0x00000000
	.align		4
        /*0014*/ 	.word	0xfffffffd
	.align		4
        /*0018*/ 	.word	0x00000000
	.align		4
        /*001c*/ 	.word	0xfffffffc


//--------------------- .text._Z18convertFloatToHalfPfP6__halfi --------------------------
	.section	.text._Z18convertFloatToHalfPfP6__halfi,"ax",@progbits
	.align	128
        .global         _Z18convertFloatToHalfPfP6__halfi
        .type           _Z18convertFloatToHalfPfP6__halfi,@function
        .size           _Z18convertFloatToHalfPfP6__halfi,(.L_x_2 - _Z18convertFloatToHalfPfP6__halfi)
        .other          _Z18convertFloatToHalfPfP6__halfi,@"STO_CUDA_ENTRY STV_DEFAULT"
_Z18convertFloatToHalfPfP6__halfi:
.text._Z18convertFloatToHalfPfP6__halfi:
[----:B------:R-:W-:Y:S01]  /*0000*/  LDC R1, c[0x0][0x37c] ;  /* 0x0000df00ff017b82 */ /* 0x000fe20000000800 */
[----:B------:R-:W0:Y:S07]  /*0010*/  S2R R0, SR_TID.X ;  /* 0x0000000000007919 */ /* 0x000e2e0000002100 */
[----:B------:R-:W0:Y:S01]  /*0020*/  S2UR UR4, SR_CTAID.X ;  /* 0x00000000000479c3 */ /* 0x000e220000002500 */
[----:B------:R-:W1:Y:S07]  /*0030*/  LDCU UR5, c[0x0][0x390] ;  /* 0x00007200ff0577ac */ /* 0x000e6e0008000800 */
[----:B------:R-:W0:Y:S02]  /*0040*/  LDC R7, c[0x0][0x360] ;  /* 0x0000d800ff077b82 */ /* 0x000e240000000800 */
[----:B0-----:R-:W-:-:S05]  /*0050*/  IMAD R7, R7, UR4, R0 ;  /* 0x0000000407077c24 */ /* 0x001fca000f8e0200 */
[----:B-1----:R-:W-:-:S13]  /*0060*/  ISETP.GE.AND P0, PT, R7, UR5, PT ;  /* 0x0000000507007c0c */ /* 0x002fda000bf06270 */
[----:B------:R-:W-:Y:S05]  /*0070*/  @P0 EXIT ;  /* 0x000000000000094d */ /* 0x000fea0003800000 */
[----:B------:R-:W0:Y:S01]  /*0080*/  LDC.64 R2, c[0x0][0x380] ;  /* 0x0000e000ff027b82 */ /* 0x000e220000000a00 */
[----:B------:R-:W1:Y:S07]  /*0090*/  LDCU.64 UR4, c[0x0][0x358] ;  /* 0x00006b00ff0477ac */ /* 0x000e6e0008000a00 */
[----:B------:R-:W2:Y:S01]  /*00a0*/  LDC.64 R4, c[0x0][0x388] ;  /* 0x0000e200ff047b82 */ /* 0x000ea20000000a00 */
[----:B0-----:R-:W-:-:S06]  /*00b0*/  IMAD.WIDE R2, R7, 0x4, R2 ;  /* 0x0000000407027825 */ /* 0x001fcc00078e0202 */
[----:B-1----:R-:W3:Y:S01]  /*00c0*/  LDG.E R2, desc[UR4][R2.64] ;  /* 0x0000000402027981 */ /* 0x002ee2000c1e1900 */
[----:B--2---:R-:W-:Y:S01]  /*00d0*/  IMAD.WIDE R4, R7, 0x2, R4 ;  /* 0x0000000207047825 */ /* 0x004fe200078e0204 */
[----:B---3--:R-:W-:-:S05]  /*00e0*/  F2FP.F16.F32.PACK_AB R0, RZ, R2 ;  /* 0x00000002ff00723e */ /* 0x008fca00000000ff */
[----:B------:R-:W-:Y:S01]  /*00f0*/  STG.E.U16 desc[UR4][R4.64], R0 ;  /* 0x0000000004007986 */ /* 0x000fe2000c101504 */
[----:B------:R-:W-:Y:S05]  /*0100*/  EXIT ;  /* 0x000000000000794d */ /* 0x000fea0003800000 */
.L_x_0:
[----:B------:R-:W-:-:S00]  /*0110*/  BRA `(.L_x_0) ;  /* 0xfffffffc00fc7947 */ /* 0x000fc0000383ffff */
[----:B------:R-:W-:-:S00]  /*0120*/  NOP ;  /* 0x0000000000007918 */ /* 0x000fc00000000000 */
        /* <DEDUP_REMOVED lines=13> */
.L_x_2:


//--------------------- .text._Z16matrixMul_AmpereP6__halfS0_Pfiii --------------------------
	.section	.text._Z16matrixMul_AmpereP6__halfS0_Pfiii,"ax",@progbits
	.align	128
        .global         _Z16matrixMul_AmpereP6__halfS0_Pfiii
        .type           _Z16matrixMul_AmpereP6__halfS0_Pfiii,@function
        .size           _Z16matrixMul_AmpereP6__halfS0_Pfiii,(.L_x_3 - _Z16matrixMul_AmpereP6__halfS0_Pfiii)
        .other          _Z16matrixMul_AmpereP6__halfS0_Pfiii,@"STO_CUDA_ENTRY STV_DEFAULT"
_Z16matrixMul_AmpereP6__halfS0_Pfiii:
.text._Z16matrixMul_AmpereP6__halfS0_Pfiii:
[----:B------:R-:W-:Y:S01]  /*0000*/  LDC R1, c[0x0][0x37c] ;  /* 0x0000df00ff017b82 */ /* 0x000fe20000000800 */
[----:B------:R-:W0:Y:S01]  /*0010*/  S2R R0, SR_CTAID.X ;  /* 0x0000000000007919 */ /* 0x000e220000002500 */
[----:B------:R-:W1:Y:S01]  /*0020*/  S2R R3, SR_CTAID.Y ;  /* 0x0000000000037919 */ /* 0x000e620000002600 */
[----:B0-----:R-:W-:-:S05]  /*0030*/  IMAD.SHL.U32 R0, R0, 0x10, RZ ;  /* 0x0000001000007824 */ /* 0x001fca00078e00ff */
[----:B------:R-:W-:-:S04]  /*0040*/  ISETP.GT.AND P0, PT, R0, 0x1ff, PT ;  /* 0x000001ff0000780c */ /* 0x000fc80003f04270 */
[----:B-1----:R-:W-:-:S13]  /*0050*/  ISETP.GT.U32.OR P0, PT, R3, 0x1f, P0 ;  /* 0x0000001f0300780c */ /* 0x002fda0000704470 */
[----:B------:R-:W-:Y:S05]  /*0060*/  @P0 EXIT ;  /* 0x000000000000094d */ /* 0x000fea0003800000 */
[----:B------:R-:W0:Y:S01]  /*0070*/  S2R R9, SR_LANEID ;  /* 0x0000000000097919 */ /* 0x000e220000000000 */
[----:B------:R-:W1:Y:S01]  /*0080*/  LDC.64 R4, c[0x0][0x380] ;  /* 0x0000e000ff047b82 */ /* 0x000e620000000a00 */
[----:B------:R-:W-:Y:S01]  /*0090*/  IMAD.SHL.U32 R3, R3, 0x2000, RZ ;  /* 0x0000200003037824 */ /* 0x000fe200078e00ff */
[----:B------:R-:W2:Y:S01]  /*00a0*/  LDCU.64 UR4, c[0x0][0x358] ;  /* 0x00006b00ff0477ac */ /* 0x000ea20008000a00 */
[----:B------:R-:W-:-:S05]  /*00b0*/  IMAD.MOV.U32 R27, RZ, RZ, RZ ;  /* 0x000000ffff1b7224 */ /* 0x000fca00078e00ff */
[----:B------:R-:W3:Y:S01]  /*00c0*/  LDC.64 R6, c[0x0][0x388] ;  /* 0x0000e200ff067b82 */ /* 0x000ee20000000a00 */
[----:B-1----:R-:W-:Y:S01]  /*00d0*/  IMAD.WIDE.U32 R4, R3, 0x2, R4 ;  /* 0x0000000203047825 */ /* 0x002fe200078e0004 */
[----:B0-----:R-:W-:-:S03]  /*00e0*/  LOP3.LUT R26, R9, 0x3, RZ, 0xc0, !PT ;  /* 0x00000003091a7812 */ /* 0x001fc600078ec0ff */
[----:B---3--:R-:W-:Y:S01]  /*00f0*/  IMAD.WIDE R6, R0, 0x2, R6 ;  /* 0x0000000200067825 */ /* 0x008fe200078e0206 */
[----:B------:R-:W-:-:S05]  /*0100*/  SHF.R.U32.HI R9, RZ, 0x2, R9 ;  /* 0x00000002ff097819 */ /* 0x000fca0000011609 */
[----:B------:R-:W-:-:S03]  /*0110*/  IMAD.WIDE.U32 R26, R9, 0x100, R26 ;  /* 0x00000100091a7825 */ /* 0x000fc600078e001a */
[C---:B------:R-:W-:Y:S02]  /*0120*/  LEA R28, P0, R26.reuse, R4, 0x2 ;  /* 0x000000041a1c7211 */ /* 0x040fe400078010ff */
[C---:B------:R-:W-:Y:S02]  /*0130*/  LEA R22, P1, R26.reuse, R6, 0x2 ;  /* 0x000000061a167211 */ /* 0x040fe400078210ff */
[C-C-:B------:R-:W-:Y:S02]  /*0140*/  LEA.HI.X R29, R26.reuse, R5, R27.reuse, 0x2, P0 ;  /* 0x000000051a1d7211 */ /* 0x140fe400000f141b */
[----:B------:R-:W-:-:S03]  /*0150*/  LEA.HI.X R23, R26, R7, R27, 0x2, P1 ;  /* 0x000000071a177211 */ /* 0x000fc600008f141b */
[----:B--2---:R-:W2:Y:S04]  /*0160*/  LDG.E R16, desc[UR4][R28.64] ;  /* 0x000000041c107981 */ /* 0x004ea8000c1e1900 */
[----:B------:R-:W2:Y:S04]  /*0170*/  LDG.E R8, desc[UR4][R22.64] ;  /* 0x0000000416087981 */ /* 0x000ea8000c1e1900 */
[----:B------:R-:W2:Y:S04]  /*0180*/  LDG.E R9, desc[UR4][R22.64+0x10] ;  /* 0x0000100416097981 */ /* 0x000ea8000c1e1900 */
[----:B------:R-:W2:Y:S04]  /*0190*/  LDG.E R17, desc[UR4][R28.64+0x2000] ;  /* 0x002000041c117981 */ /* 0x000ea8000c1e1900 */
[----:B------:R-:W2:Y:S04]  /*01a0*/  LDG.E R18, desc[UR4][R28.64+0x10] ;  /* 0x000010041c127981 */ /* 0x000ea8000c1e1900 */
[----:B------:R-:W2:Y:S04]  /*01b0*/  LDG.E R19, desc[UR4][R28.64+0x2010] ;  /* 0x002010041c137981 */ /* 0x000ea8000c1e1900 */
[----:B------:R-:W3:Y:S04]  /*01c0*/  LDG.E R20, desc[UR4][R22.64+0x2000] ;  /* 0x0020000416147981 */ /* 0x000ee8000c1e1900 */
[----:B------:R-:W3:Y:S04]  /*01d0*/  LDG.E R21, desc[UR4][R22.64+0x2010] ;  /* 0x0020100416157981 */ /* 0x000ee8000c1e1900 */
[----:B------:R-:W4:Y:S04]  /*01e0*/  LDG.E R6, desc[UR4][R22.64+0x4000] ;  /* 0x0040000416067981 */ /* 0x000f28000c1e1900 */
[----:B------:R-:W4:Y:S04]  /*01f0*/  LDG.E R7, desc[UR4][R22.64+0x4010] ;  /* 0x0040100416077981 */ /* 0x000f28000c1e1900 */
[----:B------:R-:W4:Y:S04]  /*0200*/  LDG.E R12, desc[UR4][R28.64+0x20] ;  /* 0x000020041c0c7981 */ /* 0x000f28000c1e1900 */
[----:B------:R-:W4:Y:S04]  /*0210*/  LDG.E R13, desc[UR4][R28.64+0x2020] ;  /* 0x002020041c0d7981 */ /* 0x000f28000c1e1900 */
[----:B------:R-:W4:Y:S04]  /*0220*/  LDG.E R14, desc[UR4][R28.64+0x30] ;  /* 0x000030041c0e7981 */ /* 0x000f28000c1e1900 */
[----:B------:R-:W4:Y:S04]  /*0230*/  LDG.E R15, desc[UR4][R28.64+0x2030] ;  /* 0x002030041c0f7981 */ /* 0x000f28000c1e1900 */
[----:B------:R-:W5:Y:S04]  /*0240*/  LDG.E R4, desc[UR4][R22.64+0x6000] ;  /* 0x0060000416047981 */ /* 0x000f68000c1e1900 */
[----:B------:R-:W5:Y:S04]  /*0250*/  LDG.E R5, desc[UR4][R22.64+0x6010] ;  /* 0x0060100416057981 */ /* 0x000f68000c1e1900 */
[----:B------:R-:W5:Y:S04]  /*0260*/  LDG.E R24, desc[UR4][R22.64+0x72000] ;  /* 0x0720000416187981 */ /* 0x000f68000c1e1900 */
[----:B------:R-:W5:Y:S01]  /*0270*/  LDG.E R25, desc[UR4][R22.64+0x72010] ;  /* 0x0720100416197981 */ /* 0x000f62000c1e1900 */
[C---:B--2---:R-:W-:Y:S08]  /*0280*/  HMMA.16816.F32 R8, R16.reuse, R8, RZ ;  /* 0x000000081008723c */ /* 0x044ff000000018ff */
[----:B---3--:R-:W-:Y:S01]  /*0290*/  HMMA.16816.F32 R16, R16, R20, RZ ;  /* 0x000000141010723c */ /* 0x008fe200000018ff */
[----:B------:R-:W2:Y:S04]  /*02a0*/  LDG.E R20, desc[UR4][R22.64+0xc000] ;  /* 0x00c0000416147981 */ /* 0x000ea8000c1e1900 */
[----:B------:R-:W2:Y:S07]  /*02b0*/  LDG.E R21, desc[UR4][R22.64+0xc010] ;  /* 0x00c0100416157981 */ /* 0x000eae000c1e1900 */
[C---:B----4-:R-:W-:Y:S01]  /*02c0*/  HMMA.16816.F32 R8, R12.reuse, R6, R8 ;  /* 0x000000060c08723c */ /* 0x050fe20000001808 */
[----:B------:R-:W3:Y:S04]  /*02d0*/  LDG.E R6, desc[UR4][R22.64+0x8000] ;  /* 0x0080000416067981 */ /* 0x000ee8000c1e1900 */
[----:B------:R-:W3:Y:S03]  /*02e0*/  LDG.E R7, desc[UR4][R22.64+0x8010] ;  /* 0x0080100416077981 */ /* 0x000ee6000c1e1900 */
[----:B-----5:R-:W-:Y:S01]  /*02f0*/  HMMA.16816.F32 R16, R12, R4, R16 ;  /* 0x000000040c10723c */ /* 0x020fe20000001810 */
[----:B------:R-:W3:Y:S04]  /*0300*/  LDG.E R12, desc[UR4][R28.64+0x40] ;  /* 0x000040041c0c7981 */ /* 0x000ee8000c1e1900 */
[----:B------:R-:W3:Y:S04]  /*0310*/  LDG.E R13, desc[UR4][R28.64+0x2040] ;  /* 0x002040041c0d7981 */ /* 0x000ee8000c1e1900 */
[----:B------:R-:W3:Y:S04]  /*0320*/  LDG.E R14, desc[UR4][R28.64+0x50] ;  /* 0x000050041c0e7981 */ /* 0x000ee8000c1e1900 */
[----:B------:R-:W3:Y:S04]  /*0330*/  LDG.E R15, desc[UR4][R28.64+0x2050] ;  /* 0x002050041c0f7981 */ /* 0x000ee8000c1e1900 */
[----:B------:R-:W4:Y:S04]  /*0340*/  LDG.E R4, desc[UR4][R22.64+0xa000] ;  /* 0x00a0000416047981 */ /* 0x000f28000c1e1900 */
[----:B------:R-:W4:Y:S01]  /*0350*/  LDG.E R5, desc[UR4][R22.64+0xa010] ;  /* 0x00a0100416057981 */ /* 0x000f22000c1e1900 */
[C---:B---3--:R-:W-:Y:S03]  /*0360*/  HMMA.16816.F32 R8, R12.reuse, R6, R8 ;  /* 0x000000060c08723c */ /* 0x048fe60000001808 */
[----:B------:R-:W2:Y:S04]  /*0370*/  LDG.E R6, desc[UR4][R28.64+0x70] ;  /* 0x000070041c067981 */ /* 0x000ea8000c1e1900 */
[----:B------:R-:W2:Y:S01]  /*0380*/  LDG.E R7, desc[UR4][R28.64+0x2070] ;  /* 0x002070041c077981 */ /* 0x000ea2000c1e1900 */
[----:B----4-:R-:W-:Y:S03]  /*0390*/  HMMA.16816.F32 R16, R12, R4, R16 ;  /* 0x000000040c10723c */ /* 0x010fe60000001810 */
[----:B------:R-:W2:Y:S04]  /*03a0*/  LDG.E R4, desc[UR4][R28.64+0x60] ;  /* 0x000060041c047981 */ /* 0x000ea8000c1e1900 */
[----:B------:R-:W2:Y:S04]  /*03b0*/  LDG.E R5, desc[UR4][R28.64+0x2060] ;  /* 0x002060041c057981 */ /* 0x000ea8000c1e1900 */
[----:B------:R-:W3:Y:S04]  /*03c0*/  LDG.E R14, desc[UR4][R22.64+0xe000] ;  /* 0x00e00004160e7981 */ /* 0x000ee8000c1e1900 */
[----:B------:R-:W3:Y:S04]  /*03d0*/  LDG.E R15, desc[UR4][R22.64+0xe010] ;  /* 0x00e01004160f7981 */ /* 0x000ee8000c1e1900 */
[----:B------:R-:W4:Y:S04]  /*03e0*/  LDG.E R12, desc[UR4][R22.64+0x10000] ;  /* 0x01000004160c7981 */ /* 0x000f28000c1e1900 */
[----:B------:R-:W4:Y:S01]  /*03f0*/  LDG.E R13, desc[UR4][R22.64+0x10010] ;  /* 0x01001004160d7981 */ /* 0x000f22000c1e1900 */
[C---:B--2---:R-:W-:Y:S03]  /*0400*/  HMMA.16816.F32 R8, R4.reuse, R20, R8 ;  /* 0x000000140408723c */ /* 0x044fe60000001808 */
[----:B------:R-:W2:Y:S04]  /*0410*/  LDG.E R20, desc[UR4][R22.64+0x74000] ;  /* 0x0740000416147981 */ /* 0x000ea8000c1e1900 */
[----:B------:R-:W2:Y:S01]  /*0420*/  LDG.E R21, desc[UR4][R22.64+0x74010] ;  /* 0x0740100416157981 */ /* 0x000ea2000c1e1900 */
[----:B---3--:R-:W-:Y:S03]  /*0430*/  HMMA.16816.F32 R16, R4, R14, R16 ;  /* 0x0000000e0410723c */ /* 0x008fe60000001810 */
[----:B------:R-:W4:Y:S04]  /*0440*/  LDG.E R4, desc[UR4][R28.64+0x80] ;  /* 0x000080041c047981 */ /* 0x000f28000c1e1900 */
[----:B------:R-:W4:Y:S04]  /*0450*/  LDG.E R5, desc[UR4][R28.64+0x2080] ;  /* 0x002080041c057981 */ /* 0x000f28000c1e1900 */
[----:B------:R-:W4:Y:S04]  /*0460*/  LDG.E R6, desc[UR4][R28.64+0x90] ;  /* 0x000090041c067981 */ /* 0x000f28000c1e1900 */
[----:B------:R-:W4:Y:S04]  /*0470*/  LDG.E R7, desc[UR4][R28.64+0x2090] ;  /* 0x002090041c077981 */ /* 0x000f28000c1e1900 */
[----:B------:R-:W3:Y:S04]  /*0480*/  LDG.E R14, desc[UR4][R22.64+0x12000] ;  /* 0x01200004160e7981 */ /* 0x000ee8000c1e1900 */
[----:B------:R-:W3:Y:S01]  /*0490*/  LDG.E R15, desc[UR4][R22.64+0x12010] ;  /* 0x01201004160f7981 */ /* 0x000ee2000c1e1900 */
[C---:B----4-:R-:W-:Y:S03]  /*04a0*/  HMMA.16816.F32 R8, R4.reuse, R12, R8 ;  /* 0x0000000c0408723c */ /* 0x050fe60000001808 */
[----:B------:R-:W4:Y:S04]  /*04b0*/  LDG.E R12, desc[UR4][R22.64+0x14000] ;  /* 0x01400004160c7981 */ /* 0x000f28000c1e1900 */
[----:B------:R-:W4:Y:S01]  /*04c0*/  LDG.E R13, desc[UR4][R22.64+0x14010] ;  /* 0x01401004160d7981 */ /* 0x000f22000c1e1900 */
        /* <DEDUP_REMOVED lines=234> */
[----:B------:R-:W4:Y:S02]  /*1370*/  LDG.E R19, desc[UR4][R28.64+0x2390] ;  /* 0x002390041c137981 */ /* 0x000f24000c1e1900 */
[C---:B----4-:R-:W-:Y:S02]  /*1380*/  HMMA.16816.F32 R12, R16.reuse, R12, R8 ;  /* 0x0000000c100c723c */ /* 0x050fe40000001808 */
[----:B------:R-:W2:Y:S04]  /*1390*/  LDG.E R8, desc[UR4][R28.64+0x3a0] ;  /* 0x0003a0041c087981 */ /* 0x000ea8000c1e1900 */
[----:B------:R-:W2:Y:S02]  /*13a0*/  LDG.E R9, desc[UR4][R28.64+0x23a0] ;  /* 0x0023a0041c097981 */ /* 0x000ea4000c1e1900 */
[----:B------:R-:W-:Y:S02]  /*13b0*/  HMMA.16816.F32 R4, R16, R24, R4 ;  /* 0x000000181004723c */ /* 0x000fe40000001804 */
        /* <DEDUP_REMOVED lines=17> */
[----:B------:R-:W3:Y:S04]  /*14d0*/  LDG.E R16, desc[UR4][R28.64+0x3e0] ;  /* 0x0003e0041c107981 */ /* 0x000ee8000c1e1900 */
[----:B------:R-:W3:Y:S01]  /*14e0*/  LDG.E R17, desc[UR4][R28.64+0x23e0] ;  /* 0x0023e0041c117981 */ /* 0x000ee2000c1e1900 */
[----:B--2---:R-:W-:Y:S03]  /*14f0*/  HMMA.16816.F32 R4, R8, R20, R4 ;  /* 0x000000140804723c */ /* 0x004fe60000001804 */
[----:B------:R-:W3:Y:S01]  /*1500*/  LDG.E R20, desc[UR4][R22.64+0x7c000] ;  /* 0x07c0000416147981 */ /* 0x000ee2000c1e1900 */
[----:B------:R-:W0:Y:S03]  /*1510*/  LDC.64 R8, c[0x0][0x390] ;  /* 0x0000e400ff087b82 */ /* 0x000e260000000a00 */
[----:B------:R-:W3:Y:S04]  /*1520*/  LDG.E R21, desc[UR4][R22.64+0x7c010] ;  /* 0x07c0100416157981 */ /* 0x000ee8000c1e1900 */
[----:B------:R-:W2:Y:S04]  /*1530*/  LDG.E R11, desc[UR4][R22.64+0x7e010] ;  /* 0x07e01004160b7981 */ /* 0x000ea8000c1e1900 */
[----:B------:R-:W2:Y:S01]  /*1540*/  LDG.E R10, desc[UR4][R22.64+0x7e000] ;  /* 0x07e00004160a7981 */ /* 0x000ea2000c1e1900 */
[----:B------:R-:W-:-:S04]  /*1550*/  IADD3 R2, P0, PT, R0, R3, RZ ;  /* 0x0000000300027210 */ /* 0x000fc80007f1e0ff */
[----:B------:R-:W-:Y:S02]  /*1560*/  LEA.HI.X.SX32 R0, R0, RZ, 0x1, P0 ;  /* 0x000000ff00007211 */ /* 0x000fe400000f0eff */
[----:B0-----:R-:W-:-:S04]  /*1570*/  LEA R3, P0, R2, R8, 0x2 ;  /* 0x0000000802037211 */ /* 0x001fc800078010ff */
[----:B------:R-:W-:Y:S02]  /*1580*/  LEA.HI.X R9, R2, R9, R0, 0x2, P0 ;  /* 0x0000000902097211 */ /* 0x000fe400000f1400 */
[----:B------:R-:W-:-:S04]  /*1590*/  LEA R2, P0, R26, R3, 0x3 ;  /* 0x000000031a027211 */ /* 0x000fc800078018ff */
[----:B------:R-:W-:Y:S01]  /*15a0*/  LEA.HI.X R3, R26, R9, R27, 0x3, P0 ;  /* 0x000000091a037211 */ /* 0x000fe200000f1c1b */
[C---:B---3--:R-:W-:Y:S08]  /*15b0*/  HMMA.16816.F32 R12, R16.reuse, R20, R12 ;  /* 0x00000014100c723c */ /* 0x048ff0000000180c */
[----:B--2---:R-:W-:Y:S11]  /*15c0*/  HMMA.16816.F32 R4, R16, R10, R4 ;  /* 0x0000000a1004723c */ /* 0x004ff60000001804 */
[----:B------:R-:W-:Y:S04]  /*15d0*/  STG.E.64 desc[UR4][R2.64], R12 ;  /* 0x0000000c02007986 */ /* 0x000fe8000c101b04 */
[----:B------:R-:W-:Y:S04]  /*15e0*/  STG.E.64 desc[UR4][R2.64+0x4000], R14 ;  /* 0x0040000e02007986 */ /* 0x000fe8000c101b04 */
[----:B------:R-:W-:Y:S04]  /*15f0*/  STG.E.64 desc[UR4][R2.64+0x20], R4 ;  /* 0x0000200402007986 */ /* 0x000fe8000c101b04 */
[----:B------:R-:W-:Y:S01]  /*1600*/  STG.E.64 desc[UR4][R2.64+0x4020], R6 ;  /* 0x0040200602007986 */ /* 0x000fe2000c101b04 */
[----:B------:R-:W-:Y:S05]  /*1610*/  EXIT ;  /* 0x000000000000794d */ /* 0x000fea0003800000 */
.L_x_1:
        /* <DEDUP_REMOVED lines=14> */
.L_x_3:


//--------------------- .nv.shared.reserved.0     --------------------------
	.section	.nv.shared.reserved.0,"aw",@nobits
	.weak		__nv_reservedSMEM_offset_0_alias
	.size		__nv_reservedSMEM_offset_0_alias, 0, 64
	.other		__nv_reservedSMEM_offset_0_alias,@"STO_CUDA_RESERVED_SHARED STV_DEFAULT"
__nv_reservedSMEM_offset_0_alias:
	.zero		0
	.zero		64


//--------------------- .nv.constant0._Z18convertFloatToHalfPfP6__halfi --------------------------
	.section	.nv.constant0._Z18convertFloatToHalfPfP6__halfi,"a",@progbits
	.sectionflags	@""
	.align	4
.nv.constant0._Z18convertFloatToHalfPfP6__halfi:
	.zero		916


//--------------------- .nv.constant0._Z16matrixMul_AmpereP6__halfS0_Pfiii --------------------------
	.section	.nv.constant0._Z16matrixMul_AmpereP6__halfS0_Pfiii,"a",@progbits
	.sectionflags	@""
	.align	4
.nv.constant0._Z16matrixMul_AmpereP6__halfS0_Pfiii:
	.zero		932


//--------------------- SYMBOLS --------------------------

	.type		.nv.reservedSmem.offset0,@object
	.size		.nv.reservedSmem.offset0,0x4
